//
// Generated by NVIDIA NVVM Compiler
//
// Compiler Build ID: CL-36424714
// Cuda compilation tools, release 13.0, V13.0.88
// Based on NVVM 20.0.0
//

.version 9.0
.target sm_100
.address_size 64

	// .globl	_Z6reducePiS_
.extern .func  (.param .b32 func_retval0) vprintf
(
	.param .b64 vprintf_param_0,
	.param .b64 vprintf_param_1
)
;
// _ZZ6reducePiS_E5sdata has been demoted
.global .align 1 .b8 $str[26] = {91, 114, 101, 100, 117, 99, 116, 105, 111, 110, 93, 9, 115, 100, 97, 116, 97, 91, 37, 100, 93, 61, 37, 100, 10};

.visible .entry _Z6reducePiS_(
	.param .u64 .ptr .align 1 _Z6reducePiS__param_0,
	.param .u64 .ptr .align 1 _Z6reducePiS__param_1
)
{
	.local .align 8 .b8 	__local_depot0[8];
	.reg .b64 	%SP;
	.reg .b64 	%SPL;
	.reg .pred 	%p<5>;
	.reg .b32 	%r<29>;
	.reg .b64 	%rd<11>;
	// demoted variable
	.shared .align 4 .b8 _ZZ6reducePiS_E5sdata[1024];
	mov.u64 	%SPL, __local_depot0;
	cvta.local.u64 	%SP, %SPL;
	ld.param.u64 	%rd2, [_Z6reducePiS__param_0];
	ld.param.u64 	%rd1, [_Z6reducePiS__param_1];
	cvta.to.global.u64 	%rd3, %rd2;
	mov.u32 	%r1, %ctaid.x;
	mov.u32 	%r7, %nctaid.x;
	mov.u32 	%r2, %tid.x;
	mad.lo.s32 	%r8, %r7, %r2, %r1;
	mul.wide.s32 	%rd4, %r8, 4;
	add.s64 	%rd5, %rd3, %rd4;
	ld.global.u32 	%r9, [%rd5];
	shl.b32 	%r10, %r2, 2;
	mov.u32 	%r11, _ZZ6reducePiS_E5sdata;
	add.s32 	%r12, %r11, %r10;
	st.shared.u32 	[%r12], %r9;
	bar.sync 	0;
	mov.u32 	%r3, %ntid.x;
	setp.lt.u32 	%p1, %r3, 2;
	@%p1 bra 	$L__BB0_5;
	mov.b32 	%r28, 1;
$L__BB0_2:
	shl.b32 	%r5, %r28, 1;
	mul.lo.s32 	%r6, %r5, %r2;
	setp.ge.u32 	%p2, %r6, %r3;
	@%p2 bra 	$L__BB0_4;
	add.s32 	%r14, %r6, %r28;
	shl.b32 	%r15, %r14, 2;
	add.s32 	%r17, %r11, %r15;
	ld.shared.u32 	%r18, [%r17];
	shl.b32 	%r19, %r6, 2;
	add.s32 	%r20, %r11, %r19;
	ld.shared.u32 	%r21, [%r20];
	add.s32 	%r22, %r21, %r18;
	st.shared.u32 	[%r20], %r22;
$L__BB0_4:
	bar.sync 	0;
	setp.lt.u32 	%p3, %r5, %r3;
	mov.u32 	%r28, %r5;
	@%p3 bra 	$L__BB0_2;
$L__BB0_5:
	setp.ne.s32 	%p4, %r2, 0;
	@%p4 bra 	$L__BB0_7;
	ld.shared.u32 	%r23, [_ZZ6reducePiS_E5sdata];
	add.u64 	%rd6, %SP, 0;
	add.u64 	%rd7, %SPL, 0;
	st.local.v2.u32 	[%rd7], {%r1, %r23};
	mov.u64 	%rd8, $str;
	cvta.global.u64 	%rd9, %rd8;
	{ // callseq 0, 0
	.param .b64 param0;
	st.param.b64 	[param0], %rd9;
	.param .b64 param1;
	st.param.b64 	[param1], %rd6;
	.param .b32 retval0;
	call.uni (retval0), 
	vprintf, 
	(
	param0, 
	param1
	);
	ld.param.b32 	%r24, [retval0];
	} // callseq 0
	bar.sync 	0;
$L__BB0_7:
	cvta.to.global.u64 	%rd10, %rd1;
	ld.shared.u32 	%r26, [_ZZ6reducePiS_E5sdata];
	atom.global.add.u32 	%r27, [%rd10], %r26;
	ret;

}


// ===== COMPILED SASS (sm_100) =====

	.target	sm_100

	.elftype	@"ET_EXEC"


//--------------------- .note.nv.tkinfo           --------------------------
	.section	.note.nv.tkinfo,"",@"SHT_NOTE"
	.sectionflags	@"SHF_NOTE_NV_TKINFO"
	.tkinfo
        /*0018*/ 	.word	0x00000002
        /*0030*/ 	.string	""
        /*0030*/ 	.string	"ptxas"
        /*0030*/ 	.string	"Cuda compilation tools, release 13.0, V13.0.88"
        /*0030*/ 	.string	"Build cuda_13.0.r13.0/compiler.36424714_0"
        /*0030*/ 	.string	"-arch sm_100 -m 64 "



//--------------------- .note.nv.cuinfo           --------------------------
	.section	.note.nv.cuinfo,"",@"SHT_NOTE"
	.sectionflags	@"SHF_NOTE_NV_CUINFO"
        /*0018*/ 	.short	0x0002
        /*001a*/ 	.short	0x0064
        /*001c*/ 	.short	0x0082
	.zero		2


//--------------------- .nv.info                  --------------------------
	.section	.nv.info,"",@"SHT_CUDA_INFO"
	.align	4


	//----- nvinfo : EIATTR_REGCOUNT
	.align		4
        /*0000*/ 	.byte	0x04, 0x2f
        /*0002*/ 	.short	(.L_2 - .L_1)
	.align		4
.L_1:
        /*0004*/ 	.word	index@(_Z6reducePiS_)
        /*0008*/ 	.word	0x00000018


	//----- nvinfo : EIATTR_FRAME_SIZE
	.align		4
.L_2:
        /*000c*/ 	.byte	0x04, 0x11
        /*000e*/ 	.short	(.L_4 - .L_3)
	.align		4
.L_3:
        /*0010*/ 	.word	index@(_Z6reducePiS_)
        /*0014*/ 	.word	0x00000008


	//----- nvinfo : EIATTR_MIN_STACK_SIZE
	.align		4
.L_4:
        /*0018*/ 	.byte	0x04, 0x12
        /*001a*/ 	.short	(.L_6 - .L_5)
	.align		4
.L_5:
        /*001c*/ 	.word	index@(_Z6reducePiS_)
        /*0020*/ 	.word	0x00000008
.L_6:


//--------------------- .nv.compat                --------------------------
	.section	.nv.compat,"",@"SHT_CUDA_COMPAT_INFO"
	.align	4
        /*0000*/ 	.byte	0x02, 0x09, 0x00, 0x00, 0x02, 0x02, 0x01, 0x00, 0x02, 0x05, 0x05, 0x00, 0x03, 0x07, 0x01, 0x01
        /*0010*/ 	.byte	0x02, 0x03, 0x00, 0x00, 0x02, 0x06, 0x01, 0x00, 0x04, 0x0b, 0x08, 0x00, 0x09, 0x00, 0x00, 0x00
        /*0020*/ 	.byte	0x00, 0x00, 0x00, 0x00


//--------------------- .nv.info._Z6reducePiS_    --------------------------
	.section	.nv.info._Z6reducePiS_,"",@"SHT_CUDA_INFO"
	.sectionflags	@""
	.align	4


	//----- nvinfo : EIATTR_CUDA_API_VERSION
	.align		4
        /*0000*/ 	.byte	0x04, 0x37
        /*0002*/ 	.short	(.L_8 - .L_7)
.L_7:
        /*0004*/ 	.word	0x00000082


	//----- nvinfo : EIATTR_KPARAM_INFO
	.align		4
.L_8:
        /*0008*/ 	.byte	0x04, 0x17
        /*000a*/ 	.short	(.L_10 - .L_9)
.L_9:
        /*000c*/ 	.word	0x00000000
        /*0010*/ 	.short	0x0001
        /*0012*/ 	.short	0x0008
        /*0014*/ 	.byte	0x00, 0xf5, 0x21, 0x00


	//----- nvinfo : EIATTR_KPARAM_INFO
	.align		4
.L_10:
        /*0018*/ 	.byte	0x04, 0x17
        /*001a*/ 	.short	(.L_12 - .L_11)
.L_11:
        /*001c*/ 	.word	0x00000000
        /*0020*/ 	.short	0x0000
        /*0022*/ 	.short	0x0000
        /*0024*/ 	.byte	0x00, 0xf5, 0x21, 0x00


	//----- nvinfo : EIATTR_SPARSE_MMA_MASK
	.align		4
.L_12:
        /*0028*/ 	.byte	0x03, 0x50
        /*002a*/ 	.short	0x0000


	//----- nvinfo : EIATTR_MAXREG_COUNT
	.align		4
        /*002c*/ 	.byte	0x03, 0x1b
        /*002e*/ 	.short	0x00ff


	//----- nvinfo : EIATTR_NUM_BARRIERS
	.align		4
        /*0030*/ 	.byte	0x02, 0x4c
        /*0032*/ 	.byte	0x01
	.zero		1


	//----- nvinfo : EIATTR_EXTERNS
	.align		4
        /*0034*/ 	.byte	0x04, 0x0f
        /*0036*/ 	.short	(.L_14 - .L_13)


	//   ....[0]....
	.align		4
.L_13:
        /*0038*/ 	.word	index@(vprintf)


	//----- nvinfo : EIATTR_MERCURY_ISA_VERSION
	.align		4
.L_14:
        /*003c*/ 	.byte	0x03, 0x5f
        /*003e*/ 	.short	0x0101


	//----- nvinfo : EIATTR_INT_WARP_WIDE_INSTR_OFFSETS
	.align		4
        /*0040*/ 	.byte	0x04, 0x31
        /*0042*/ 	.short	(.L_16 - .L_15)


	//   ....[0]....
.L_15:
        /*0044*/ 	.word	0x000003c0


	//----- nvinfo : EIATTR_VRC_CTA_INIT_COUNT
	.align		4
.L_16:
        /*0048*/ 	.byte	0x02, 0x4a
	.zero		1
	.zero		1


	//----- nvinfo : EIATTR_SYSCALL_OFFSETS
	.align		4
        /*004c*/ 	.byte	0x04, 0x46
        /*004e*/ 	.short	(.L_18 - .L_17)


	//   ....[0]....
.L_17:
        /*0050*/ 	.word	0x00000330


	//----- nvinfo : EIATTR_EXIT_INSTR_OFFSETS
	.align		4
.L_18:
        /*0054*/ 	.byte	0x04, 0x1c
        /*0056*/ 	.short	(.L_20 - .L_19)


	//   ....[0]....
.L_19:
        /*0058*/ 	.word	0x00000420


	//----- nvinfo : EIATTR_CRS_STACK_SIZE
	.align		4
.L_20:
        /*005c*/ 	.byte	0x04, 0x1e
        /*005e*/ 	.short	(.L_22 - .L_21)
.L_21:
        /*0060*/ 	.word	0x00000000


	//----- nvinfo : EIATTR_CBANK_PARAM_SIZE
	.align		4
.L_22:
        /*0064*/ 	.byte	0x03, 0x19
        /*0066*/ 	.short	0x0010


	//----- nvinfo : EIATTR_PARAM_CBANK
	.align		4
        /*0068*/ 	.byte	0x04, 0x0a
        /*006a*/ 	.short	(.L_24 - .L_23)
	.align		4
.L_23:
        /*006c*/ 	.word	index@(.nv.constant0._Z6reducePiS_)
        /*0070*/ 	.short	0x0380
        /*0072*/ 	.short	0x0010


	//----- nvinfo : EIATTR_SW_WAR
	.align		4
.L_24:
        /*0074*/ 	.byte	0x04, 0x36
        /*0076*/ 	.short	(.L_26 - .L_25)
.L_25:
        /*0078*/ 	.word	0x00000008
.L_26:


//--------------------- .nv.callgraph             --------------------------
	.section	.nv.callgraph,"",@"SHT_CUDA_CALLGRAPH"
	.align	4
	.sectionentsize	8
	.align		4
        /*0000*/ 	.word	0x00000000
	.align		4
        /*0004*/ 	.word	0xffffffff
	.align		4
        /*0008*/ 	.word	index@(_Z6reducePiS_)
	.align		4
        /*000c*/ 	.word	index@(vprintf)
	.align		4
        /*0010*/ 	.word	0x00000000
	.align		4
        /*0014*/ 	.word	0xfffffffe
	.align		4
        /*0018*/ 	.word	0x00000000
	.align		4
        /*001c*/ 	.word	0xfffffffd
	.align		4
        /*0020*/ 	.word	0x00000000
	.align		4
        /*0024*/ 	.word	0xfffffffc


//--------------------- .nv.constant4             --------------------------
	.section	.nv.constant4,"a",@progbits
	.align	8
	.align		8
.nv.constant4:
        /*0000*/ 	.dword	vprintf
	.align		8
        /*0008*/ 	.dword	$str


//--------------------- .text._Z6reducePiS_       --------------------------
	.section	.text._Z6reducePiS_,"ax",@progbits
	.align	128
        .global         _Z6reducePiS_
        .type           _Z6reducePiS_,@function
        .size           _Z6reducePiS_,(.L_x_5 - _Z6reducePiS_)
        .other          _Z6reducePiS_,@"STO_CUDA_ENTRY STV_DEFAULT"
_Z6reducePiS_:
.text._Z6reducePiS_:
[----:B------:R-:W0:Y:S01]  /*0000*/  LDC R1, c[0x0][0x37c] ;  /* 0x0000df00ff017b82 */ /* 0x000e220000000800 */
[----:B------:R-:W1:Y:S07]  /*0010*/  S2R R7, SR_TID.X ;  /* 0x0000000000077919 */ /* 0x000e6e0000002100 */
[----:B------:R-:W2:Y:S01]  /*0020*/  LDC.64 R4, c[0x0][0x380] ;  /* 0x0000e000ff047b82 */ /* 0x000ea20000000a00 */
[----:B------:R-:W3:Y:S01]  /*0030*/  LDCU UR7, c[0x0][0x2fc] ;  /* 0x00005f80ff0777ac */ /* 0x000ee20008000800 */
[----:B0-----:R-:W-:Y:S01]  /*0040*/  VIADD R1, R1, 0xfffffff8 ;  /* 0xfffffff801017836 */ /* 0x001fe20000000000 */
[----:B------:R-:W1:Y:S01]  /*0050*/  S2R R2, SR_CTAID.X ;  /* 0x0000000000027919 */ /* 0x000e620000002500 */
[----:B------:R-:W1:Y:S01]  /*0060*/  LDCU UR4, c[0x0][0x370] ;  /* 0x00006e00ff0477ac */ /* 0x000e620008000800 */
[----:B------:R-:W0:Y:S01]  /*0070*/  LDCU.64 UR36, c[0x0][0x358] ;  /* 0x00006b00ff2477ac */ /* 0x000e220008000a00 */
[----:B-1----:R-:W-:-:S04]  /*0080*/  IMAD R3, R7, UR4, R2 ;  /* 0x0000000407037c24 */ /* 0x002fc8000f8e0202 */
[----:B--2---:R-:W-:-:S06]  /*0090*/  IMAD.WIDE R4, R3, 0x4, R4 ;  /* 0x0000000403047825 */ /* 0x004fcc00078e0204 */
[----:B0-----:R-:W2:Y:S01]  /*00a0*/  LDG.E R4, desc[UR36][R4.64] ;  /* 0x0000002404047981 */ /* 0x001ea2000c1e1900 */
[----:B------:R-:W0:Y:S01]  /*00b0*/  S2UR UR5, SR_CgaCtaId ;  /* 0x00000000000579c3 */ /* 0x000e220000008800 */
[----:B------:R-:W-:Y:S01]  /*00c0*/  UMOV UR4, 0x400 ;  /* 0x0000040000047882 */ /* 0x000fe20000000000 */
[----:B------:R-:W1:Y:S01]  /*00d0*/  LDCU UR8, c[0x0][0x360] ;  /* 0x00006c00ff0877ac */ /* 0x000e620008000800 */
[----:B------:R-:W-:Y:S01]  /*00e0*/  ISETP.NE.AND P1, PT, R7, RZ, PT ;  /* 0x000000ff0700720c */ /* 0x000fe20003f25270 */
[----:B------:R-:W4:Y:S01]  /*00f0*/  LDCU UR6, c[0x0][0x2f8] ;  /* 0x00005f00ff0677ac */ /* 0x000f220008000800 */
[----:B-1----:R-:W-:Y:S02]  /*0100*/  UISETP.GE.U32.AND UP0, UPT, UR8, 0x2, UPT ;  /* 0x000000020800788c */ /* 0x002fe4000bf06070 */
[----:B0-----:R-:W-:Y:S01]  /*0110*/  ULEA UR4, UR5, UR4, 0x18 ;  /* 0x0000000405047291 */ /* 0x001fe2000f8ec0ff */
[----:B----4-:R-:W-:-:S05]  /*0120*/  IADD3 R6, P2, PT, R1, UR6, RZ ;  /* 0x0000000601067c10 */ /* 0x010fca000ff5e0ff */
[----:B------:R-:W-:-:S05]  /*0130*/  LEA R3, R7, UR4, 0x2 ;  /* 0x0000000407037c11 */ /* 0x000fca000f8e10ff */
[----:B--2---:R0:W-:Y:S01]  /*0140*/  STS [R3], R4 ;  /* 0x0000000403007388 */ /* 0x0041e20000000800 */
[----:B------:R-:W-:Y:S06]  /*0150*/  BAR.SYNC.DEFER_BLOCKING 0x0 ;  /* 0x0000000000007b1d */ /* 0x000fec0000010000 */
[----:B---3--:R-:W-:Y:S05]  /*0160*/  BRA.U !UP0, `(.L_x_0) ;  /* 0x00000001083c7547 */ /* 0x008fea000b800000 */
[----:B------:R-:W-:-:S05]  /*0170*/  UMOV UR5, 0x1 ;  /* 0x0000000100057882 */ /* 0x000fca0000000000 */
.L_x_1:
[----:B------:R-:W-:-:S04]  /*0180*/  USHF.L.U32 UR6, UR5, 0x1, URZ ;  /* 0x0000000105067899 */ /* 0x000fc800080006ff */
[----:B------:R-:W-:Y:S02]  /*0190*/  UISETP.GE.U32.AND UP0, UPT, UR6, UR8, UPT ;  /* 0x000000080600728c */ /* 0x000fe4000bf06070 */
[----:B01----:R-:W-:-:S05]  /*01a0*/  IMAD R3, R7, UR6, RZ ;  /* 0x0000000607037c24 */ /* 0x003fca000f8e02ff */
[----:B------:R-:W-:-:S13]  /*01b0*/  ISETP.GE.U32.AND P0, PT, R3, UR8, PT ;  /* 0x0000000803007c0c */ /* 0x000fda000bf06070 */
[C---:B------:R-:W-:Y:S01]  /*01c0*/  @!P0 VIADD R0, R3.reuse, UR5 ;  /* 0x0000000503008c36 */ /* 0x040fe20008000000 */
[----:B------:R-:W-:Y:S01]  /*01d0*/  @!P0 LEA R3, R3, UR4, 0x2 ;  /* 0x0000000403038c11 */ /* 0x000fe2000f8e10ff */
[----:B------:R-:W-:-:S03]  /*01e0*/  UMOV UR5, UR6 ;  /* 0x0000000600057c82 */ /* 0x000fc60008000000 */
[----:B------:R-:W-:Y:S01]  /*01f0*/  @!P0 LEA R0, R0, UR4, 0x2 ;  /* 0x0000000400008c11 */ /* 0x000fe2000f8e10ff */
[----:B------:R-:W-:Y:S05]  /*0200*/  @!P0 LDS R5, [R3] ;  /* 0x0000000003058984 */ /* 0x000fea0000000800 */
[----:B------:R-:W0:Y:S02]  /*0210*/  @!P0 LDS R0, [R0] ;  /* 0x0000000000008984 */ /* 0x000e240000000800 */
[----:B0-----:R-:W-:-:S05]  /*0220*/  @!P0 IMAD.IADD R4, R0, 0x1, R5 ;  /* 0x0000000100048824 */ /* 0x001fca00078e0205 */
[----:B------:R1:W-:Y:S01]  /*0230*/  @!P0 STS [R3], R4 ;  /* 0x0000000403008388 */ /* 0x0003e20000000800 */
[----:B------:R-:W-:Y:S06]  /*0240*/  BAR.SYNC.DEFER_BLOCKING 0x0 ;  /* 0x0000000000007b1d */ /* 0x000fec0000010000 */
[----:B------:R-:W-:Y:S05]  /*0250*/  BRA.U !UP0, `(.L_x_1) ;  /* 0xfffffffd08c87547 */ /* 0x000fea000b83ffff */
.L_x_0:
[----:B------:R-:W-:Y:S01]  /*0260*/  IADD3.X R7, PT, PT, RZ, UR7, RZ, P2, !PT ;  /* 0x00000007ff077c10 */ /* 0x000fe200097fe4ff */
[----:B------:R-:W-:Y:S06]  /*0270*/  @P1 BRA `(.L_x_2) ;  /* 0x0000000000381947 */ /* 0x000fec0003800000 */
[----:B------:R-:W2:Y:S01]  /*0280*/  S2UR UR5, SR_CgaCtaId ;  /* 0x00000000000579c3 */ /* 0x000ea20000008800 */
[----:B------:R-:W-:Y:S01]  /*0290*/  UMOV UR4, 0x400 ;  /* 0x0000040000047882 */ /* 0x000fe20000000000 */
[----:B------:R-:W-:-:S06]  /*02a0*/  MOV R0, 0x0 ;  /* 0x0000000000007802 */ /* 0x000fcc0000000f00 */
[----:B------:R3:W4:Y:S01]  /*02b0*/  LDC.64 R8, c[0x4][R0] ;  /* 0x0100000000087b82 */ /* 0x0007220000000a00 */
[----:B--2---:R-:W-:-:S09]  /*02c0*/  ULEA UR4, UR5, UR4, 0x18 ;  /* 0x0000000405047291 */ /* 0x004fd2000f8ec0ff */
[----:B01----:R-:W0:Y:S02]  /*02d0*/  LDS R3, [UR4] ;  /* 0x00000004ff037984 */ /* 0x003e240008000800 */
[----:B------:R-:W1:Y:S02]  /*02e0*/  LDCU.64 UR4, c[0x4][0x8] ;  /* 0x01000100ff0477ac */ /* 0x000e640008000a00 */
[----:B-1----:R-:W-:Y:S01]  /*02f0*/  IMAD.U32 R4, RZ, RZ, UR4 ;  /* 0x00000004ff047e24 */ /* 0x002fe2000f8e00ff */
[----:B------:R-:W-:Y:S01]  /*0300*/  MOV R5, UR5 ;  /* 0x0000000500057c02 */ /* 0x000fe20008000f00 */
[----:B0---4-:R3:W-:Y:S06]  /*0310*/  STL.64 [R1], R2 ;  /* 0x0000000201007387 */ /* 0x0117ec0000100a00 */
[----:B------:R-:W-:-:S07]  /*0320*/  LEPC R20, `(.L_x_3) ;  /* 0x000000001014794e */ /* 0x000fce0000000000 */
[----:B---3--:R-:W-:Y:S05]  /*0330*/  CALL.ABS.NOINC R8 ;  /* 0x0000000008007343 */ /* 0x008fea0003c00000 */
.L_x_3:
[----:B------:R-:W-:Y:S05]  /*0340*/  WARPSYNC.ALL ;  /* 0x0000000000007948 */ /* 0x000fea0003800000 */
[----:B------:R-:W-:Y:S06]  /*0350*/  BAR.SYNC.DEFER_BLOCKING 0x0 ;  /* 0x0000000000007b1d */ /* 0x000fec0000010000 */
.L_x_2:
[----:B------:R-:W2:Y:S01]  /*0360*/  S2UR UR5, SR_CgaCtaId ;  /* 0x00000000000579c3 */ /* 0x000ea20000008800 */
[----:B------:R-:W-:Y:S01]  /*0370*/  UMOV UR4, 0x400 ;  /* 0x0000040000047882 */ /* 0x000fe20000000000 */
[----:B01----:R-:W0:Y:S06]  /*0380*/  S2R R4, SR_LANEID ;  /* 0x0000000000047919 */ /* 0x003e2c0000000000 */
[----:B------:R-:W1:Y:S01]  /*0390*/  LDC.64 R2, c[0x0][0x388] ;  /* 0x0000e200ff027b82 */ /* 0x000e620000000a00 */
[----:B--2---:R-:W-:-:S09]  /*03a0*/  ULEA UR4, UR5, UR4, 0x18 ;  /* 0x0000000405047291 */ /* 0x004fd2000f8ec0ff */
[----:B------:R-:W2:Y:S01]  /*03b0*/  LDS R0, [UR4] ;  /* 0x00000004ff007984 */ /* 0x000ea20008000800 */
[----:B------:R-:W-:Y:S02]  /*03c0*/  VOTEU.ANY UR4, UPT, PT ;  /* 0x0000000000047886 */ /* 0x000fe400038e0100 */
[----:B------:R-:W-:Y:S02]  /*03d0*/  UFLO.U32 UR5, UR4 ;  /* 0x00000004000572bd */ /* 0x000fe400080e0000 */
[----:B------:R-:W-:-:S04]  /*03e0*/  UPOPC UR4, UR4 ;  /* 0x00000004000472bf */ /* 0x000fc80008000000 */
[----:B0-----:R-:W-:Y:S02]  /*03f0*/  ISETP.EQ.U32.AND P0, PT, R4, UR5, PT ;  /* 0x0000000504007c0c */ /* 0x001fe4000bf02070 */
[----:B--2---:R-:W-:-:S11]  /*0400*/  IMAD R5, R0, UR4, RZ ;  /* 0x0000000400057c24 */ /* 0x004fd6000f8e02ff */
[----:B-1----:R-:W-:Y:S01]  /*0410*/  @P0 REDG.E.ADD.STRONG.GPU desc[UR36][R2.64], R5 ;  /* 0x000000050200098e */ /* 0x002fe2000c12e124 */
[----:B------:R-:W-:Y:S05]  /*0420*/  EXIT ;  /* 0x000000000000794d */ /* 0x000fea0003800000 */
.L_x_4:
[----:B------:R-:W-:-:S00]  /*0430*/  BRA `(.L_x_4) ;  /* 0xfffffffc00fc7947 */ /* 0x000fc0000383ffff */
[----:B------:R-:W-:-:S00]  /*0440*/  NOP ;  /* 0x0000000000007918 */ /* 0x000fc00000000000 */
        /* <DEDUP_REMOVED lines=11> */
.L_x_5:


//--------------------- .nv.global.init           --------------------------
	.section	.nv.global.init,"aw",@progbits
.nv.global.init:
	.type		$str,@object
	.size		$str,(.L_0 - $str)
$str:
        /*0000*/ 	.byte	0x5b, 0x72, 0x65, 0x64, 0x75, 0x63, 0x74, 0x69, 0x6f, 0x6e, 0x5d, 0x09, 0x73, 0x64, 0x61, 0x74
        /*0010*/ 	.byte	0x61, 0x5b, 0x25, 0x64, 0x5d, 0x3d, 0x25, 0x64, 0x0a, 0x00
.L_0:


//--------------------- .nv.shared._Z6reducePiS_  --------------------------
	.section	.nv.shared._Z6reducePiS_,"aw",@nobits
	.sectionflags	@""
	.align	4
.nv.shared._Z6reducePiS_:
	.zero		2048


//--------------------- .nv.shared.reserved.0     --------------------------
	.section	.nv.shared.reserved.0,"aw",@nobits
	.weak		__nv_reservedSMEM_offset_0_alias
	.size		__nv_reservedSMEM_offset_0_alias, 0, 64
	.other		__nv_reservedSMEM_offset_0_alias,@"STO_CUDA_RESERVED_SHARED STV_DEFAULT"
__nv_reservedSMEM_offset_0_alias:
	.zero		0
	.zero		64


//--------------------- .nv.constant0._Z6reducePiS_ --------------------------
	.section	.nv.constant0._Z6reducePiS_,"a",@progbits
	.sectionflags	@""
	.align	4
.nv.constant0._Z6reducePiS_:
	.zero		912


//--------------------- SYMBOLS --------------------------

	.type		.nv.reservedSmem.offset0,@object
	.size		.nv.reservedSmem.offset0,0x4
	.type		.nv.reservedSmem.cap,@object
	.size		.nv.reservedSmem.cap,0x4
	.type		vprintf,@function
